//
// Generated by NVIDIA NVVM Compiler
//
// Compiler Build ID: CL-36424714
// Cuda compilation tools, release 13.0, V13.0.88
// Based on NVVM 20.0.0
//

.version 9.0
.target sm_100
.address_size 64

	// .globl	_Z14my_fill_kernelPdmd

.visible .entry _Z14my_fill_kernelPdmd(
	.param .u64 .ptr .align 1 _Z14my_fill_kernelPdmd_param_0,
	.param .u64 _Z14my_fill_kernelPdmd_param_1,
	.param .f64 _Z14my_fill_kernelPdmd_param_2
)
{
	.reg .pred 	%p<2>;
	.reg .b32 	%r<5>;
	.reg .b64 	%rd<7>;
	.reg .b64 	%fd<2>;

	ld.param.u64 	%rd2, [_Z14my_fill_kernelPdmd_param_0];
	ld.param.u64 	%rd3, [_Z14my_fill_kernelPdmd_param_1];
	ld.param.f64 	%fd1, [_Z14my_fill_kernelPdmd_param_2];
	mov.u32 	%r1, %tid.x;
	mov.u32 	%r2, %ctaid.x;
	mov.u32 	%r3, %ntid.x;
	mad.lo.s32 	%r4, %r2, %r3, %r1;
	cvt.u64.u32 	%rd1, %r4;
	setp.le.u64 	%p1, %rd3, %rd1;
	@%p1 bra 	$L__BB0_2;
	cvta.to.global.u64 	%rd4, %rd2;
	shl.b64 	%rd5, %rd1, 3;
	add.s64 	%rd6, %rd4, %rd5;
	st.global.f64 	[%rd6], %fd1;
$L__BB0_2:
	ret;

}
	// .globl	_Z15my_daxpy_kernelPdS_dm
.visible .entry _Z15my_daxpy_kernelPdS_dm(
	.param .u64 .ptr .align 1 _Z15my_daxpy_kernelPdS_dm_param_0,
	.param .u64 .ptr .align 1 _Z15my_daxpy_kernelPdS_dm_param_1,
	.param .f64 _Z15my_daxpy_kernelPdS_dm_param_2,
	.param .u64 _Z15my_daxpy_kernelPdS_dm_param_3
)
{
	.reg .pred 	%p<2>;
	.reg .b32 	%r<5>;
	.reg .b64 	%rd<10>;
	.reg .b64 	%fd<5>;

	ld.param.u64 	%rd2, [_Z15my_daxpy_kernelPdS_dm_param_0];
	ld.param.u64 	%rd3, [_Z15my_daxpy_kernelPdS_dm_param_1];
	ld.param.f64 	%fd1, [_Z15my_daxpy_kernelPdS_dm_param_2];
	ld.param.u64 	%rd4, [_Z15my_daxpy_kernelPdS_dm_param_3];
	mov.u32 	%r1, %tid.x;
	mov.u32 	%r2, %ctaid.x;
	mov.u32 	%r3, %ntid.x;
	mad.lo.s32 	%r4, %r2, %r3, %r1;
	cvt.u64.u32 	%rd1, %r4;
	setp.le.u64 	%p1, %rd4, %rd1;
	@%p1 bra 	$L__BB1_2;
	cvta.to.global.u64 	%rd5, %rd3;
	cvta.to.global.u64 	%rd6, %rd2;
	shl.b64 	%rd7, %rd1, 3;
	add.s64 	%rd8, %rd5, %rd7;
	ld.global.f64 	%fd2, [%rd8];
	add.s64 	%rd9, %rd6, %rd7;
	ld.global.f64 	%fd3, [%rd9];
	fma.rn.f64 	%fd4, %fd1, %fd3, %fd2;
	st.global.f64 	[%rd8], %fd4;
$L__BB1_2:
	ret;

}
	// .globl	_Z19second_deriv_kernelPdS_S_ddi
.visible .entry _Z19second_deriv_kernelPdS_S_ddi(
	.param .u64 .ptr .align 1 _Z19second_deriv_kernelPdS_S_ddi_param_0,
	.param .u64 .ptr .align 1 _Z19second_deriv_kernelPdS_S_ddi_param_1,
	.param .u64 .ptr .align 1 _Z19second_deriv_kernelPdS_S_ddi_param_2,
	.param .f64 _Z19second_deriv_kernelPdS_S_ddi_param_3,
	.param .f64 _Z19second_deriv_kernelPdS_S_ddi_param_4,
	.param .u32 _Z19second_deriv_kernelPdS_S_ddi_param_5
)
{
	.reg .pred 	%p<4>;
	.reg .b32 	%r<7>;
	.reg .b64 	%rd<15>;
	.reg .b64 	%fd<10>;

	ld.param.u64 	%rd3, [_Z19second_deriv_kernelPdS_S_ddi_param_1];
	ld.param.u64 	%rd4, [_Z19second_deriv_kernelPdS_S_ddi_param_2];
	ld.param.f64 	%fd1, [_Z19second_deriv_kernelPdS_S_ddi_param_4];
	ld.param.u32 	%r1, [_Z19second_deriv_kernelPdS_S_ddi_param_5];
	cvta.to.global.u64 	%rd1, %rd4;
	mov.u32 	%r2, %tid.x;
	mov.u32 	%r3, %ctaid.x;
	mov.u32 	%r4, %ntid.x;
	mad.lo.s32 	%r5, %r3, %r4, %r2;
	cvt.u64.u32 	%rd2, %r5;
	setp.ne.s32 	%p1, %r5, 0;
	@%p1 bra 	$L__BB2_2;
	mov.b64 	%rd14, 4611686018427387904;
	st.global.u64 	[%rd1], %rd14;
	bra.uni 	$L__BB2_6;
$L__BB2_2:
	add.s32 	%r6, %r1, -1;
	cvt.s64.s32 	%rd5, %r6;
	setp.ne.s64 	%p2, %rd2, %rd5;
	@%p2 bra 	$L__BB2_4;
	shl.b64 	%rd11, %rd2, 3;
	add.s64 	%rd12, %rd1, %rd11;
	mov.b64 	%rd13, 4611686018427387904;
	st.global.u64 	[%rd12], %rd13;
	bra.uni 	$L__BB2_6;
$L__BB2_4:
	cvt.s64.s32 	%rd6, %r1;
	setp.ge.u64 	%p3, %rd2, %rd6;
	@%p3 bra 	$L__BB2_6;
	cvta.to.global.u64 	%rd7, %rd3;
	shl.b64 	%rd8, %rd2, 3;
	add.s64 	%rd9, %rd7, %rd8;
	ld.global.f64 	%fd2, [%rd9+-8];
	ld.global.f64 	%fd3, [%rd9];
	add.f64 	%fd4, %fd3, %fd3;
	sub.f64 	%fd5, %fd2, %fd4;
	ld.global.f64 	%fd6, [%rd9+8];
	add.f64 	%fd7, %fd6, %fd5;
	mul.f64 	%fd8, %fd1, %fd1;
	div.rn.f64 	%fd9, %fd7, %fd8;
	add.s64 	%rd10, %rd1, %rd8;
	st.global.f64 	[%rd10], %fd9;
$L__BB2_6:
	ret;

}


// ===== COMPILED SASS (sm_100) =====

	.target	sm_100

	.elftype	@"ET_EXEC"


//--------------------- .note.nv.tkinfo           --------------------------
	.section	.note.nv.tkinfo,"",@"SHT_NOTE"
	.sectionflags	@"SHF_NOTE_NV_TKINFO"
	.tkinfo
        /*0018*/ 	.word	0x00000002
        /*0030*/ 	.string	""
        /*0030*/ 	.string	"ptxas"
        /*0030*/ 	.string	"Cuda compilation tools, release 13.0, V13.0.88"
        /*0030*/ 	.string	"Build cuda_13.0.r13.0/compiler.36424714_0"
        /*0030*/ 	.string	"-arch sm_100 -m 64 "



//--------------------- .note.nv.cuinfo           --------------------------
	.section	.note.nv.cuinfo,"",@"SHT_NOTE"
	.sectionflags	@"SHF_NOTE_NV_CUINFO"
        /*0018*/ 	.short	0x0002
        /*001a*/ 	.short	0x0064
        /*001c*/ 	.short	0x0082
	.zero		2


//--------------------- .nv.info                  --------------------------
	.section	.nv.info,"",@"SHT_CUDA_INFO"
	.align	4


	//----- nvinfo : EIATTR_REGCOUNT
	.align		4
        /*0000*/ 	.byte	0x04, 0x2f
        /*0002*/ 	.short	(.L_1 - .L_0)
	.align		4
.L_0:
        /*0004*/ 	.word	index@(_Z14my_fill_kernelPdmd)
        /*0008*/ 	.word	0x00000008


	//----- nvinfo : EIATTR_FRAME_SIZE
	.align		4
.L_1:
        /*000c*/ 	.byte	0x04, 0x11
        /*000e*/ 	.short	(.L_3 - .L_2)
	.align		4
.L_2:
        /*0010*/ 	.word	index@(_Z14my_fill_kernelPdmd)
        /*0014*/ 	.word	0x00000000


	//----- nvinfo : EIATTR_REGCOUNT
	.align		4
.L_3:
        /*0018*/ 	.byte	0x04, 0x2f
        /*001a*/ 	.short	(.L_5 - .L_4)
	.align		4
.L_4:
        /*001c*/ 	.word	index@(_Z15my_daxpy_kernelPdS_dm)
        /*0020*/ 	.word	0x0000000a


	//----- nvinfo : EIATTR_FRAME_SIZE
	.align		4
.L_5:
        /*0024*/ 	.byte	0x04, 0x11
        /*0026*/ 	.short	(.L_7 - .L_6)
	.align		4
.L_6:
        /*0028*/ 	.word	index@(_Z15my_daxpy_kernelPdS_dm)
        /*002c*/ 	.word	0x00000000


	//----- nvinfo : EIATTR_REGCOUNT
	.align		4
.L_7:
        /*0030*/ 	.byte	0x04, 0x2f
        /*0032*/ 	.short	(.L_9 - .L_8)
	.align		4
.L_8:
        /*0034*/ 	.word	index@(_Z19second_deriv_kernelPdS_S_ddi)
        /*0038*/ 	.word	0x0000001a


	//----- nvinfo : EIATTR_FRAME_SIZE
	.align		4
.L_9:
        /*003c*/ 	.byte	0x04, 0x11
        /*003e*/ 	.short	(.L_11 - .L_10)
	.align		4
.L_10:
        /*0040*/ 	.word	index@($__internal_0_$__cuda_sm20_div_rn_f64_full)
        /*0044*/ 	.word	0x00000000


	//----- nvinfo : EIATTR_FRAME_SIZE
	.align		4
.L_11:
        /*0048*/ 	.byte	0x04, 0x11
        /*004a*/ 	.short	(.L_13 - .L_12)
	.align		4
.L_12:
        /*004c*/ 	.word	index@(_Z19second_deriv_kernelPdS_S_ddi)
        /*0050*/ 	.word	0x00000000


	//----- nvinfo : EIATTR_MIN_STACK_SIZE
	.align		4
.L_13:
        /*0054*/ 	.byte	0x04, 0x12
        /*0056*/ 	.short	(.L_15 - .L_14)
	.align		4
.L_14:
        /*0058*/ 	.word	index@(_Z19second_deriv_kernelPdS_S_ddi)
        /*005c*/ 	.word	0x00000000


	//----- nvinfo : EIATTR_MIN_STACK_SIZE
	.align		4
.L_15:
        /*0060*/ 	.byte	0x04, 0x12
        /*0062*/ 	.short	(.L_17 - .L_16)
	.align		4
.L_16:
        /*0064*/ 	.word	index@(_Z15my_daxpy_kernelPdS_dm)
        /*0068*/ 	.word	0x00000000


	//----- nvinfo : EIATTR_MIN_STACK_SIZE
	.align		4
.L_17:
        /*006c*/ 	.byte	0x04, 0x12
        /*006e*/ 	.short	(.L_19 - .L_18)
	.align		4
.L_18:
        /*0070*/ 	.word	index@(_Z14my_fill_kernelPdmd)
        /*0074*/ 	.word	0x00000000
.L_19:


//--------------------- .nv.compat                --------------------------
	.section	.nv.compat,"",@"SHT_CUDA_COMPAT_INFO"
	.align	4
        /*0000*/ 	.byte	0x02, 0x09, 0x00, 0x00, 0x02, 0x02, 0x01, 0x00, 0x02, 0x05, 0x05, 0x00, 0x03, 0x07, 0x01, 0x01
        /*0010*/ 	.byte	0x02, 0x03, 0x00, 0x00, 0x02, 0x06, 0x01, 0x00, 0x04, 0x0b, 0x08, 0x00, 0x01, 0x00, 0x00, 0x00
        /*0020*/ 	.byte	0x00, 0x00, 0x00, 0x00


//--------------------- .nv.info._Z19second_deriv_kernelPdS_S_ddi --------------------------
	.section	.nv.info._Z19second_deriv_kernelPdS_S_ddi,"",@"SHT_CUDA_INFO"
	.sectionflags	@""
	.align	4


	//----- nvinfo : EIATTR_CUDA_API_VERSION
	.align		4
        /*0000*/ 	.byte	0x04, 0x37
        /*0002*/ 	.short	(.L_21 - .L_20)
.L_20:
        /*0004*/ 	.word	0x00000082


	//----- nvinfo : EIATTR_KPARAM_INFO
	.align		4
.L_21:
        /*0008*/ 	.byte	0x04, 0x17
        /*000a*/ 	.short	(.L_23 - .L_22)
.L_22:
        /*000c*/ 	.word	0x00000000
        /*0010*/ 	.short	0x0005
        /*0012*/ 	.short	0x0028
        /*0014*/ 	.byte	0x00, 0xf0, 0x11, 0x00


	//----- nvinfo : EIATTR_KPARAM_INFO
	.align		4
.L_23:
        /*0018*/ 	.byte	0x04, 0x17
        /*001a*/ 	.short	(.L_25 - .L_24)
.L_24:
        /*001c*/ 	.word	0x00000000
        /*0020*/ 	.short	0x0004
        /*0022*/ 	.short	0x0020
        /*0024*/ 	.byte	0x00, 0xf0, 0x21, 0x00


	//----- nvinfo : EIATTR_KPARAM_INFO
	.align		4
.L_25:
        /*0028*/ 	.byte	0x04, 0x17
        /*002a*/ 	.short	(.L_27 - .L_26)
.L_26:
        /*002c*/ 	.word	0x00000000
        /*0030*/ 	.short	0x0003
        /*0032*/ 	.short	0x0018
        /*0034*/ 	.byte	0x00, 0xf0, 0x21, 0x00


	//----- nvinfo : EIATTR_KPARAM_INFO
	.align		4
.L_27:
        /*0038*/ 	.byte	0x04, 0x17
        /*003a*/ 	.short	(.L_29 - .L_28)
.L_28:
        /*003c*/ 	.word	0x00000000
        /*0040*/ 	.short	0x0002
        /*0042*/ 	.short	0x0010
        /*0044*/ 	.byte	0x00, 0xf5, 0x21, 0x00


	//----- nvinfo : EIATTR_KPARAM_INFO
	.align		4
.L_29:
        /*0048*/ 	.byte	0x04, 0x17
        /*004a*/ 	.short	(.L_31 - .L_30)
.L_30:
        /*004c*/ 	.word	0x00000000
        /*0050*/ 	.short	0x0001
        /*0052*/ 	.short	0x0008
        /*0054*/ 	.byte	0x00, 0xf5, 0x21, 0x00


	//----- nvinfo : EIATTR_KPARAM_INFO
	.align		4
.L_31:
        /*0058*/ 	.byte	0x04, 0x17
        /*005a*/ 	.short	(.L_33 - .L_32)
.L_32:
        /*005c*/ 	.word	0x00000000
        /*0060*/ 	.short	0x0000
        /*0062*/ 	.short	0x0000
        /*0064*/ 	.byte	0x00, 0xf5, 0x21, 0x00


	//----- nvinfo : EIATTR_SPARSE_MMA_MASK
	.align		4
.L_33:
        /*0068*/ 	.byte	0x03, 0x50
        /*006a*/ 	.short	0x0000


	//----- nvinfo : EIATTR_MAXREG_COUNT
	.align		4
        /*006c*/ 	.byte	0x03, 0x1b
        /*006e*/ 	.short	0x00ff


	//----- nvinfo : EIATTR_MERCURY_ISA_VERSION
	.align		4
        /*0070*/ 	.byte	0x03, 0x5f
        /*0072*/ 	.short	0x0101


	//----- nvinfo : EIATTR_VRC_CTA_INIT_COUNT
	.align		4
        /*0074*/ 	.byte	0x02, 0x4a
	.zero		1
	.zero		1


	//----- nvinfo : EIATTR_EXIT_INSTR_OFFSETS
	.align		4
        /*0078*/ 	.byte	0x04, 0x1c
        /*007a*/ 	.short	(.L_35 - .L_34)


	//   ....[0]....
.L_34:
        /*007c*/ 	.word	0x000000b0


	//   ....[1]....
        /*0080*/ 	.word	0x00000170


	//   ....[2]....
        /*0084*/ 	.word	0x000001b0


	//   ....[3]....
        /*0088*/ 	.word	0x000003f0


	//----- nvinfo : EIATTR_CRS_STACK_SIZE
	.align		4
.L_35:
        /*008c*/ 	.byte	0x04, 0x1e
        /*008e*/ 	.short	(.L_37 - .L_36)
.L_36:
        /*0090*/ 	.word	0x00000000


	//----- nvinfo : EIATTR_CBANK_PARAM_SIZE
	.align		4
.L_37:
        /*0094*/ 	.byte	0x03, 0x19
        /*0096*/ 	.short	0x002c


	//----- nvinfo : EIATTR_PARAM_CBANK
	.align		4
        /*0098*/ 	.byte	0x04, 0x0a
        /*009a*/ 	.short	(.L_39 - .L_38)
	.align		4
.L_38:
        /*009c*/ 	.word	index@(.nv.constant0._Z19second_deriv_kernelPdS_S_ddi)
        /*00a0*/ 	.short	0x0380
        /*00a2*/ 	.short	0x002c


	//----- nvinfo : EIATTR_SW_WAR
	.align		4
.L_39:
        /*00a4*/ 	.byte	0x04, 0x36
        /*00a6*/ 	.short	(.L_41 - .L_40)
.L_40:
        /*00a8*/ 	.word	0x00000008
.L_41:


//--------------------- .nv.info._Z15my_daxpy_kernelPdS_dm --------------------------
	.section	.nv.info._Z15my_daxpy_kernelPdS_dm,"",@"SHT_CUDA_INFO"
	.sectionflags	@""
	.align	4


	//----- nvinfo : EIATTR_CUDA_API_VERSION
	.align		4
        /*0000*/ 	.byte	0x04, 0x37
        /*0002*/ 	.short	(.L_43 - .L_42)
.L_42:
        /*0004*/ 	.word	0x00000082


	//----- nvinfo : EIATTR_KPARAM_INFO
	.align		4
.L_43:
        /*0008*/ 	.byte	0x04, 0x17
        /*000a*/ 	.short	(.L_45 - .L_44)
.L_44:
        /*000c*/ 	.word	0x00000000
        /*0010*/ 	.short	0x0003
        /*0012*/ 	.short	0x0018
        /*0014*/ 	.byte	0x00, 0xf0, 0x21, 0x00


	//----- nvinfo : EIATTR_KPARAM_INFO
	.align		4
.L_45:
        /*0018*/ 	.byte	0x04, 0x17
        /*001a*/ 	.short	(.L_47 - .L_46)
.L_46:
        /*001c*/ 	.word	0x00000000
        /*0020*/ 	.short	0x0002
        /*0022*/ 	.short	0x0010
        /*0024*/ 	.byte	0x00, 0xf0, 0x21, 0x00


	//----- nvinfo : EIATTR_KPARAM_INFO
	.align		4
.L_47:
        /*0028*/ 	.byte	0x04, 0x17
        /*002a*/ 	.short	(.L_49 - .L_48)
.L_48:
        /*002c*/ 	.word	0x00000000
        /*0030*/ 	.short	0x0001
        /*0032*/ 	.short	0x0008
        /*0034*/ 	.byte	0x00, 0xf5, 0x21, 0x00


	//----- nvinfo : EIATTR_KPARAM_INFO
	.align		4
.L_49:
        /*0038*/ 	.byte	0x04, 0x17
        /*003a*/ 	.short	(.L_51 - .L_50)
.L_50:
        /*003c*/ 	.word	0x00000000
        /*0040*/ 	.short	0x0000
        /*0042*/ 	.short	0x0000
        /*0044*/ 	.byte	0x00, 0xf5, 0x21, 0x00


	//----- nvinfo : EIATTR_SPARSE_MMA_MASK
	.align		4
.L_51:
        /*0048*/ 	.byte	0x03, 0x50
        /*004a*/ 	.short	0x0000


	//----- nvinfo : EIATTR_MAXREG_COUNT
	.align		4
        /*004c*/ 	.byte	0x03, 0x1b
        /*004e*/ 	.short	0x00ff


	//----- nvinfo : EIATTR_MERCURY_ISA_VERSION
	.align		4
        /*0050*/ 	.byte	0x03, 0x5f
        /*0052*/ 	.short	0x0101


	//----- nvinfo : EIATTR_VRC_CTA_INIT_COUNT
	.align		4
        /*0054*/ 	.byte	0x02, 0x4a
	.zero		1
	.zero		1


	//----- nvinfo : EIATTR_EXIT_INSTR_OFFSETS
	.align		4
        /*0058*/ 	.byte	0x04, 0x1c
        /*005a*/ 	.short	(.L_53 - .L_52)


	//   ....[0]....
.L_52:
        /*005c*/ 	.word	0x00000080


	//   ....[1]....
        /*0060*/ 	.word	0x00000160


	//----- nvinfo : EIATTR_CBANK_PARAM_SIZE
	.align		4
.L_53:
        /*0064*/ 	.byte	0x03, 0x19
        /*0066*/ 	.short	0x0020


	//----- nvinfo : EIATTR_PARAM_CBANK
	.align		4
        /*0068*/ 	.byte	0x04, 0x0a
        /*006a*/ 	.short	(.L_55 - .L_54)
	.align		4
.L_54:
        /*006c*/ 	.word	index@(.nv.constant0._Z15my_daxpy_kernelPdS_dm)
        /*0070*/ 	.short	0x0380
        /*0072*/ 	.short	0x0020


	//----- nvinfo : EIATTR_SW_WAR
	.align		4
.L_55:
        /*0074*/ 	.byte	0x04, 0x36
        /*0076*/ 	.short	(.L_57 - .L_56)
.L_56:
        /*0078*/ 	.word	0x00000008
.L_57:


//--------------------- .nv.info._Z14my_fill_kernelPdmd --------------------------
	.section	.nv.info._Z14my_fill_kernelPdmd,"",@"SHT_CUDA_INFO"
	.sectionflags	@""
	.align	4


	//----- nvinfo : EIATTR_CUDA_API_VERSION
	.align		4
        /*0000*/ 	.byte	0x04, 0x37
        /*0002*/ 	.short	(.L_59 - .L_58)
.L_58:
        /*0004*/ 	.word	0x00000082


	//----- nvinfo : EIATTR_KPARAM_INFO
	.align		4
.L_59:
        /*0008*/ 	.byte	0x04, 0x17
        /*000a*/ 	.short	(.L_61 - .L_60)
.L_60:
        /*000c*/ 	.word	0x00000000
        /*0010*/ 	.short	0x0002
        /*0012*/ 	.short	0x0010
        /*0014*/ 	.byte	0x00, 0xf0, 0x21, 0x00


	//----- nvinfo : EIATTR_KPARAM_INFO
	.align		4
.L_61:
        /*0018*/ 	.byte	0x04, 0x17
        /*001a*/ 	.short	(.L_63 - .L_62)
.L_62:
        /*001c*/ 	.word	0x00000000
        /*0020*/ 	.short	0x0001
        /*0022*/ 	.short	0x0008
        /*0024*/ 	.byte	0x00, 0xf0, 0x21, 0x00


	//----- nvinfo : EIATTR_KPARAM_INFO
	.align		4
.L_63:
        /*0028*/ 	.byte	0x04, 0x17
        /*002a*/ 	.short	(.L_65 - .L_64)
.L_64:
        /*002c*/ 	.word	0x00000000
        /*0030*/ 	.short	0x0000
        /*0032*/ 	.short	0x0000
        /*0034*/ 	.byte	0x00, 0xf5, 0x21, 0x00


	//----- nvinfo : EIATTR_SPARSE_MMA_MASK
	.align		4
.L_65:
        /*0038*/ 	.byte	0x03, 0x50
        /*003a*/ 	.short	0x0000


	//----- nvinfo : EIATTR_MAXREG_COUNT
	.align		4
        /*003c*/ 	.byte	0x03, 0x1b
        /*003e*/ 	.short	0x00ff


	//----- nvinfo : EIATTR_MERCURY_ISA_VERSION
	.align		4
        /*0040*/ 	.byte	0x03, 0x5f
        /*0042*/ 	.short	0x0101


	//----- nvinfo : EIATTR_VRC_CTA_INIT_COUNT
	.align		4
        /*0044*/ 	.byte	0x02, 0x4a
	.zero		1
	.zero		1


	//----- nvinfo : EIATTR_EXIT_INSTR_OFFSETS
	.align		4
        /*0048*/ 	.byte	0x04, 0x1c
        /*004a*/ 	.short	(.L_67 - .L_66)


	//   ....[0]....
.L_66:
        /*004c*/ 	.word	0x00000080


	//   ....[1]....
        /*0050*/ 	.word	0x000000f0


	//----- nvinfo : EIATTR_CBANK_PARAM_SIZE
	.align		4
.L_67:
        /*0054*/ 	.byte	0x03, 0x19
        /*0056*/ 	.short	0x0018


	//----- nvinfo : EIATTR_PARAM_CBANK
	.align		4
        /*0058*/ 	.byte	0x04, 0x0a
        /*005a*/ 	.short	(.L_69 - .L_68)
	.align		4
.L_68:
        /*005c*/ 	.word	index@(.nv.constant0._Z14my_fill_kernelPdmd)
        /*0060*/ 	.short	0x0380
        /*0062*/ 	.short	0x0018


	//----- nvinfo : EIATTR_SW_WAR
	.align		4
.L_69:
        /*0064*/ 	.byte	0x04, 0x36
        /*0066*/ 	.short	(.L_71 - .L_70)
.L_70:
        /*0068*/ 	.word	0x00000008
.L_71:


//--------------------- .nv.callgraph             --------------------------
	.section	.nv.callgraph,"",@"SHT_CUDA_CALLGRAPH"
	.align	4
	.sectionentsize	8
	.align		4
        /*0000*/ 	.word	0x00000000
	.align		4
        /*0004*/ 	.word	0xffffffff
	.align		4
        /*0008*/ 	.word	0x00000000
	.align		4
        /*000c*/ 	.word	0xfffffffe
	.align		4
        /*0010*/ 	.word	0x00000000
	.align		4
        /*0014*/ 	.word	0xfffffffd
	.align		4
        /*0018*/ 	.word	0x00000000
	.align		4
        /*001c*/ 	.word	0xfffffffc


//--------------------- .text._Z19second_deriv_kernelPdS_S_ddi --------------------------
	.section	.text._Z19second_deriv_kernelPdS_S_ddi,"ax",@progbits
	.align	128
        .global         _Z19second_deriv_kernelPdS_S_ddi
        .type           _Z19second_deriv_kernelPdS_S_ddi,@function
        .size           _Z19second_deriv_kernelPdS_S_ddi,(.L_x_10 - _Z19second_deriv_kernelPdS_S_ddi)
        .other          _Z19second_deriv_kernelPdS_S_ddi,@"STO_CUDA_ENTRY STV_DEFAULT"
_Z19second_deriv_kernelPdS_S_ddi:
.text._Z19second_deriv_kernelPdS_S_ddi:
[----:B------:R-:W-:Y:S01]  /*0000*/  LDC R1, c[0x0][0x37c] ;  /* 0x0000df00ff017b82 */ /* 0x000fe20000000800 */
[----:B------:R-:W0:Y:S07]  /*0010*/  S2R R8, SR_TID.X ;  /* 0x0000000000087919 */ /* 0x000e2e0000002100 */
[----:B------:R-:W0:Y:S01]  /*0020*/  S2UR UR4, SR_CTAID.X ;  /* 0x00000000000479c3 */ /* 0x000e220000002500 */
[----:B------:R-:W1:Y:S07]  /*0030*/  LDCU.64 UR6, c[0x0][0x358] ;  /* 0x00006b00ff0677ac */ /* 0x000e6e0008000a00 */
[----:B------:R-:W0:Y:S02]  /*0040*/  LDC R3, c[0x0][0x360] ;  /* 0x0000d800ff037b82 */ /* 0x000e240000000800 */
[----:B0-----:R-:W-:-:S05]  /*0050*/  IMAD R8, R3, UR4, R8 ;  /* 0x0000000403087c24 */ /* 0x001fca000f8e0208 */
[----:B------:R-:W-:-:S13]  /*0060*/  ISETP.NE.AND P0, PT, R8, RZ, PT ;  /* 0x000000ff0800720c */ /* 0x000fda0003f05270 */
[----:B------:R-:W1:Y:S01]  /*0070*/  @!P0 LDC.64 R2, c[0x0][0x390] ;  /* 0x0000e400ff028b82 */ /* 0x000e620000000a00 */
[----:B------:R-:W-:Y:S02]  /*0080*/  @!P0 IMAD.MOV.U32 R4, RZ, RZ, 0x0 ;  /* 0x00000000ff048424 */ /* 0x000fe400078e00ff */
[----:B------:R-:W-:-:S05]  /*0090*/  @!P0 IMAD.MOV.U32 R5, RZ, RZ, 0x40000000 ;  /* 0x40000000ff058424 */ /* 0x000fca00078e00ff */
[----:B-1----:R0:W-:Y:S01]  /*00a0*/  @!P0 STG.E.64 desc[UR6][R2.64], R4 ;  /* 0x0000000402008986 */ /* 0x0021e2000c101b06 */
[----:B------:R-:W-:Y:S05]  /*00b0*/  @!P0 EXIT ;  /* 0x000000000000894d */ /* 0x000fea0003800000 */
[----:B------:R-:W1:Y:S02]  /*00c0*/  LDCU UR8, c[0x0][0x3a8] ;  /* 0x00007500ff0877ac */ /* 0x000e640008000800 */
[----:B-1----:R-:W-:-:S04]  /*00d0*/  UIADD3 UR4, UPT, UPT, UR8, -0x1, URZ ;  /* 0xffffffff08047890 */ /* 0x002fc8000fffe0ff */
[----:B------:R-:W-:Y:S02]  /*00e0*/  USHF.R.S32.HI UR5, URZ, 0x1f, UR4 ;  /* 0x0000001fff057899 */ /* 0x000fe40008011404 */
[----:B------:R-:W-:-:S04]  /*00f0*/  ISETP.NE.U32.AND P0, PT, R8, UR4, PT ;  /* 0x0000000408007c0c */ /* 0x000fc8000bf05070 */
[----:B------:R-:W-:-:S13]  /*0100*/  ISETP.NE.AND.EX P0, PT, RZ, UR5, PT, P0 ;  /* 0x00000005ff007c0c */ /* 0x000fda000bf05300 */
[----:B0-----:R-:W0:Y:S01]  /*0110*/  @!P0 LDC.64 R2, c[0x0][0x390] ;  /* 0x0000e400ff028b82 */ /* 0x001e220000000a00 */
[----:B------:R-:W-:Y:S02]  /*0120*/  @!P0 IMAD.MOV.U32 R4, RZ, RZ, 0x0 ;  /* 0x00000000ff048424 */ /* 0x000fe400078e00ff */
[----:B------:R-:W-:Y:S01]  /*0130*/  @!P0 IMAD.MOV.U32 R5, RZ, RZ, 0x40000000 ;  /* 0x40000000ff058424 */ /* 0x000fe200078e00ff */
[----:B0-----:R-:W-:-:S04]  /*0140*/  @!P0 LEA R2, P1, R8, R2, 0x3 ;  /* 0x0000000208028211 */ /* 0x001fc800078218ff */
[----:B------:R-:W-:-:S05]  /*0150*/  @!P0 LEA.HI.X R3, R8, R3, RZ, 0x3, P1 ;  /* 0x0000000308038211 */ /* 0x000fca00008f1cff */
[----:B------:R0:W-:Y:S01]  /*0160*/  @!P0 STG.E.64 desc[UR6][R2.64], R4 ;  /* 0x0000000402008986 */ /* 0x0001e2000c101b06 */
[----:B------:R-:W-:Y:S05]  /*0170*/  @!P0 EXIT ;  /* 0x000000000000894d */ /* 0x000fea0003800000 */
[----:B------:R-:W-:Y:S02]  /*0180*/  USHF.R.S32.HI UR4, URZ, 0x1f, UR8 ;  /* 0x0000001fff047899 */ /* 0x000fe40008011408 */
[----:B------:R-:W-:-:S04]  /*0190*/  ISETP.GE.U32.AND P0, PT, R8, UR8, PT ;  /* 0x0000000808007c0c */ /* 0x000fc8000bf06070 */
[----:B------:R-:W-:-:S13]  /*01a0*/  ISETP.GE.U32.AND.EX P0, PT, RZ, UR4, PT, P0 ;  /* 0x00000004ff007c0c */ /* 0x000fda000bf06100 */
[----:B------:R-:W-:Y:S05]  /*01b0*/  @P0 EXIT ;  /* 0x000000000000094d */ /* 0x000fea0003800000 */
[----:B------:R-:W1:Y:S01]  /*01c0*/  LDCU.64 UR4, c[0x0][0x388] ;  /* 0x00007100ff0477ac */ /* 0x000e620008000a00 */
[----:B------:R-:W-:Y:S01]  /*01d0*/  IMAD.SHL.U32 R0, R8, 0x8, RZ ;  /* 0x0000000808007824 */ /* 0x000fe200078e00ff */
[----:B------:R-:W-:Y:S01]  /*01e0*/  SHF.R.U32.HI R8, RZ, 0x1d, R8 ;  /* 0x0000001dff087819 */ /* 0x000fe20000011608 */
[----:B0-----:R-:W0:Y:S03]  /*01f0*/  LDC.64 R4, c[0x0][0x3a0] ;  /* 0x0000e800ff047b82 */ /* 0x001e260000000a00 */
[----:B-1----:R-:W-:-:S04]  /*0200*/  IADD3 R2, P0, PT, R0, UR4, RZ ;  /* 0x0000000400027c10 */ /* 0x002fc8000ff1e0ff */
[----:B------:R-:W-:-:S05]  /*0210*/  IADD3.X R3, PT, PT, R8, UR5, RZ, P0, !PT ;  /* 0x0000000508037c10 */ /* 0x000fca00087fe4ff */
[----:B------:R-:W2:Y:S04]  /*0220*/  LDG.E.64 R10, desc[UR6][R2.64] ;  /* 0x00000006020a7981 */ /* 0x000ea8000c1e1b00 */
[----:B------:R-:W3:Y:S04]  /*0230*/  LDG.E.64 R6, desc[UR6][R2.64+-0x8] ;  /* 0xfffff80602067981 */ /* 0x000ee8000c1e1b00 */
[----:B------:R-:W4:Y:S01]  /*0240*/  LDG.E.64 R12, desc[UR6][R2.64+0x8] ;  /* 0x00000806020c7981 */ /* 0x000f22000c1e1b00 */
[----:B0-----:R-:W-:Y:S01]  /*0250*/  DMUL R4, R4, R4 ;  /* 0x0000000404047228 */ /* 0x001fe20000000000 */
[----:B------:R-:W-:Y:S01]  /*0260*/  IMAD.MOV.U32 R14, RZ, RZ, 0x1 ;  /* 0x00000001ff0e7424 */ /* 0x000fe200078e00ff */
[----:B------:R-:W-:Y:S04]  /*0270*/  BSSY.RECONVERGENT B0, `(.L_x_0) ;  /* 0x0000013000007945 */ /* 0x000fe80003800200 */
[----:B------:R-:W0:Y:S02]  /*0280*/  MUFU.RCP64H R15, R5 ;  /* 0x00000005000f7308 */ /* 0x000e240000001800 */
[----:B0-----:R-:W-:-:S08]  /*0290*/  DFMA R16, -R4, R14, 1 ;  /* 0x3ff000000410742b */ /* 0x001fd0000000010e */
[----:B------:R-:W-:-:S08]  /*02a0*/  DFMA R16, R16, R16, R16 ;  /* 0x000000101010722b */ /* 0x000fd00000000010 */
[----:B------:R-:W-:Y:S02]  /*02b0*/  DFMA R16, R14, R16, R14 ;  /* 0x000000100e10722b */ /* 0x000fe4000000000e */
[----:B--2---:R-:W-:-:S08]  /*02c0*/  DADD R10, R10, R10 ;  /* 0x000000000a0a7229 */ /* 0x004fd0000000000a */
[----:B---3--:R-:W-:Y:S02]  /*02d0*/  DADD R6, R6, -R10 ;  /* 0x0000000006067229 */ /* 0x008fe4000000080a */
[----:B------:R-:W-:-:S06]  /*02e0*/  DFMA R10, -R4, R16, 1 ;  /* 0x3ff00000040a742b */ /* 0x000fcc0000000110 */
[----:B----4-:R-:W-:Y:S02]  /*02f0*/  DADD R6, R6, R12 ;  /* 0x0000000006067229 */ /* 0x010fe4000000000c */
[----:B------:R-:W-:-:S08]  /*0300*/  DFMA R10, R16, R10, R16 ;  /* 0x0000000a100a722b */ /* 0x000fd00000000010 */
[----:B------:R-:W-:Y:S01]  /*0310*/  DMUL R2, R6, R10 ;  /* 0x0000000a06027228 */ /* 0x000fe20000000000 */
[----:B------:R-:W-:-:S07]  /*0320*/  FSETP.GEU.AND P1, PT, |R7|, 6.5827683646048100446e-37, PT ;  /* 0x036000000700780b */ /* 0x000fce0003f2e200 */
[----:B------:R-:W-:-:S08]  /*0330*/  DFMA R12, -R4, R2, R6 ;  /* 0x00000002040c722b */ /* 0x000fd00000000106 */
[----:B------:R-:W-:-:S10]  /*0340*/  DFMA R2, R10, R12, R2 ;  /* 0x0000000c0a02722b */ /* 0x000fd40000000002 */
[----:B------:R-:W-:-:S05]  /*0350*/  FFMA R9, RZ, R5, R3 ;  /* 0x00000005ff097223 */ /* 0x000fca0000000003 */
[----:B------:R-:W-:-:S13]  /*0360*/  FSETP.GT.AND P0, PT, |R9|, 1.469367938527859385e-39, PT ;  /* 0x001000000900780b */ /* 0x000fda0003f04200 */
[----:B------:R-:W-:Y:S05]  /*0370*/  @P0 BRA P1, `(.L_x_1) ;  /* 0x0000000000080947 */ /* 0x000fea0000800000 */
[----:B------:R-:W-:-:S07]  /*0380*/  MOV R12, 0x3a0 ;  /* 0x000003a0000c7802 */ /* 0x000fce0000000f00 */
[----:B------:R-:W-:Y:S05]  /*0390*/  CALL.REL.NOINC `($__internal_0_$__cuda_sm20_div_rn_f64_full) ;  /* 0x0000000000187944 */ /* 0x000fea0003c00000 */
.L_x_1:
[----:B------:R-:W-:Y:S05]  /*03a0*/  BSYNC.RECONVERGENT B0 ;  /* 0x0000000000007941 */ /* 0x000fea0003800200 */
.L_x_0:
[----:B------:R-:W0:Y:S02]  /*03b0*/  LDCU.64 UR4, c[0x0][0x390] ;  /* 0x00007200ff0477ac */ /* 0x000e240008000a00 */
[----:B0-----:R-:W-:-:S04]  /*03c0*/  IADD3 R4, P0, PT, R0, UR4, RZ ;  /* 0x0000000400047c10 */ /* 0x001fc8000ff1e0ff */
[----:B------:R-:W-:-:S05]  /*03d0*/  IADD3.X R5, PT, PT, R8, UR5, RZ, P0, !PT ;  /* 0x0000000508057c10 */ /* 0x000fca00087fe4ff */
[----:B------:R-:W-:Y:S01]  /*03e0*/  STG.E.64 desc[UR6][R4.64], R2 ;  /* 0x0000000204007986 */ /* 0x000fe2000c101b06 */
[----:B------:R-:W-:Y:S05]  /*03f0*/  EXIT ;  /* 0x000000000000794d */ /* 0x000fea0003800000 */
        .weak           $__internal_0_$__cuda_sm20_div_rn_f64_full
        .type           $__internal_0_$__cuda_sm20_div_rn_f64_full,@function
        .size           $__internal_0_$__cuda_sm20_div_rn_f64_full,(.L_x_10 - $__internal_0_$__cuda_sm20_div_rn_f64_full)
$__internal_0_$__cuda_sm20_div_rn_f64_full:
[C---:B------:R-:W-:Y:S01]  /*0400*/  FSETP.GEU.AND P0, PT, |R5|.reuse, 1.469367938527859385e-39, PT ;  /* 0x001000000500780b */ /* 0x040fe20003f0e200 */
[----:B------:R-:W-:Y:S01]  /*0410*/  IMAD.MOV.U32 R10, RZ, RZ, 0x1 ;  /* 0x00000001ff0a7424 */ /* 0x000fe200078e00ff */
[----:B------:R-:W-:Y:S01]  /*0420*/  LOP3.LUT R2, R5, 0x800fffff, RZ, 0xc0, !PT ;  /* 0x800fffff05027812 */ /* 0x000fe200078ec0ff */
[----:B------:R-:W-:Y:S01]  /*0430*/  IMAD.MOV.U32 R13, RZ, RZ, 0x1ca00000 ;  /* 0x1ca00000ff0d7424 */ /* 0x000fe200078e00ff */
[C---:B------:R-:W-:Y:S01]  /*0440*/  FSETP.GEU.AND P2, PT, |R7|.reuse, 1.469367938527859385e-39, PT ;  /* 0x001000000700780b */ /* 0x040fe20003f4e200 */
[----:B------:R-:W-:Y:S01]  /*0450*/  BSSY.RECONVERGENT B1, `(.L_x_2) ;  /* 0x0000053000017945 */ /* 0x000fe20003800200 */
[----:B------:R-:W-:Y:S01]  /*0460*/  LOP3.LUT R3, R2, 0x3ff00000, RZ, 0xfc, !PT ;  /* 0x3ff0000002037812 */ /* 0x000fe200078efcff */
[----:B------:R-:W-:Y:S01]  /*0470*/  IMAD.MOV.U32 R2, RZ, RZ, R4 ;  /* 0x000000ffff027224 */ /* 0x000fe200078e0004 */
[----:B------:R-:W-:-:S05]  /*0480*/  LOP3.LUT R9, R7, 0x7ff00000, RZ, 0xc0, !PT ;  /* 0x7ff0000007097812 */ /* 0x000fca00078ec0ff */
[----:B------:R-:W-:-:S04]  /*0490*/  @!P0 DMUL R2, R4, 8.98846567431157953865e+307 ;  /* 0x7fe0000004028828 */ /* 0x000fc80000000000 */
[----:B------:R-:W-:Y:S02]  /*04a0*/  @!P2 LOP3.LUT R18, R5, 0x7ff00000, RZ, 0xc0, !PT ;  /* 0x7ff000000512a812 */ /* 0x000fe400078ec0ff */
[----:B------:R-:W0:Y:S02]  /*04b0*/  MUFU.RCP64H R11, R3 ;  /* 0x00000003000b7308 */ /* 0x000e240000001800 */
[----:B------:R-:W-:Y:S01]  /*04c0*/  @!P2 ISETP.GE.U32.AND P3, PT, R9, R18, PT ;  /* 0x000000120900a20c */ /* 0x000fe20003f66070 */
[----:B------:R-:W-:Y:S01]  /*04d0*/  @!P2 IMAD.MOV.U32 R18, RZ, RZ, RZ ;  /* 0x000000ffff12a224 */ /* 0x000fe200078e00ff */
[----:B0-----:R-:W-:-:S08]  /*04e0*/  DFMA R14, R10, -R2, 1 ;  /* 0x3ff000000a0e742b */ /* 0x001fd00000000802 */
[----:B------:R-:W-:Y:S01]  /*04f0*/  DFMA R16, R14, R14, R14 ;  /* 0x0000000e0e10722b */ /* 0x000fe2000000000e */
[----:B------:R-:W-:Y:S02]  /*0500*/  LOP3.LUT R14, R5, 0x7ff00000, RZ, 0xc0, !PT ;  /* 0x7ff00000050e7812 */ /* 0x000fe400078ec0ff */
[----:B------:R-:W-:Y:S02]  /*0510*/  @!P2 SEL R15, R13, 0x63400000, !P3 ;  /* 0x634000000d0fa807 */ /* 0x000fe40005800000 */
[----:B------:R-:W-:-:S03]  /*0520*/  ISETP.GE.U32.AND P1, PT, R9, R14, PT ;  /* 0x0000000e0900720c */ /* 0x000fc60003f26070 */
[----:B------:R-:W-:Y:S01]  /*0530*/  DFMA R16, R10, R16, R10 ;  /* 0x000000100a10722b */ /* 0x000fe2000000000a */
[--C-:B------:R-:W-:Y:S01]  /*0540*/  @!P2 LOP3.LUT R15, R15, 0x80000000, R7.reuse, 0xf8, !PT ;  /* 0x800000000f0fa812 */ /* 0x100fe200078ef807 */
[----:B------:R-:W-:Y:S01]  /*0550*/  IMAD.MOV.U32 R10, RZ, RZ, R6 ;  /* 0x000000ffff0a7224 */ /* 0x000fe200078e0006 */
[----:B------:R-:W-:Y:S02]  /*0560*/  SEL R11, R13, 0x63400000, !P1 ;  /* 0x634000000d0b7807 */ /* 0x000fe40004800000 */
[----:B------:R-:W-:Y:S02]  /*0570*/  @!P2 LOP3.LUT R19, R15, 0x100000, RZ, 0xfc, !PT ;  /* 0x001000000f13a812 */ /* 0x000fe400078efcff */
[----:B------:R-:W-:Y:S01]  /*0580*/  LOP3.LUT R11, R11, 0x800fffff, R7, 0xf8, !PT ;  /* 0x800fffff0b0b7812 */ /* 0x000fe200078ef807 */
[----:B------:R-:W-:-:S05]  /*0590*/  DFMA R20, R16, -R2, 1 ;  /* 0x3ff000001014742b */ /* 0x000fca0000000802 */
[----:B------:R-:W-:-:S03]  /*05a0*/  @!P2 DFMA R10, R10, 2, -R18 ;  /* 0x400000000a0aa82b */ /* 0x000fc60000000812 */
[----:B------:R-:W-:Y:S01]  /*05b0*/  DFMA R16, R16, R20, R16 ;  /* 0x000000141010722b */ /* 0x000fe20000000010 */
[----:B------:R-:W-:Y:S02]  /*05c0*/  IMAD.MOV.U32 R21, RZ, RZ, R9 ;  /* 0x000000ffff157224 */ /* 0x000fe400078e0009 */
[----:B------:R-:W-:Y:S01]  /*05d0*/  IMAD.MOV.U32 R20, RZ, RZ, R14 ;  /* 0x000000ffff147224 */ /* 0x000fe200078e000e */
[----:B------:R-:W-:-:S03]  /*05e0*/  @!P0 LOP3.LUT R20, R3, 0x7ff00000, RZ, 0xc0, !PT ;  /* 0x7ff0000003148812 */ /* 0x000fc600078ec0ff */
[----:B------:R-:W-:Y:S01]  /*05f0*/  @!P2 LOP3.LUT R21, R11, 0x7ff00000, RZ, 0xc0, !PT ;  /* 0x7ff000000b15a812 */ /* 0x000fe200078ec0ff */
[----:B------:R-:W-:Y:S01]  /*0600*/  DMUL R18, R16, R10 ;  /* 0x0000000a10127228 */ /* 0x000fe20000000000 */
[----:B------:R-:W-:-:S03]  /*0610*/  VIADD R23, R20, 0xffffffff ;  /* 0xffffffff14177836 */ /* 0x000fc60000000000 */
[----:B------:R-:W-:-:S04]  /*0620*/  VIADD R22, R21, 0xffffffff ;  /* 0xffffffff15167836 */ /* 0x000fc80000000000 */
[----:B------:R-:W-:Y:S01]  /*0630*/  DFMA R14, R18, -R2, R10 ;  /* 0x80000002120e722b */ /* 0x000fe2000000000a */
[----:B------:R-:W-:-:S04]  /*0640*/  ISETP.GT.U32.AND P0, PT, R22, 0x7feffffe, PT ;  /* 0x7feffffe1600780c */ /* 0x000fc80003f04070 */
[----:B------:R-:W-:-:S03]  /*0650*/  ISETP.GT.U32.OR P0, PT, R23, 0x7feffffe, P0 ;  /* 0x7feffffe1700780c */ /* 0x000fc60000704470 */
[----:B------:R-:W-:-:S10]  /*0660*/  DFMA R14, R16, R14, R18 ;  /* 0x0000000e100e722b */ /* 0x000fd40000000012 */
[----:B------:R-:W-:Y:S05]  /*0670*/  @P0 BRA `(.L_x_3) ;  /* 0x00000000006c0947 */ /* 0x000fea0003800000 */
[----:B------:R-:W-:-:S04]  /*0680*/  LOP3.LUT R16, R5, 0x7ff00000, RZ, 0xc0, !PT ;  /* 0x7ff0000005107812 */ /* 0x000fc800078ec0ff */
[CC--:B------:R-:W-:Y:S02]  /*0690*/  VIADDMNMX R6, R9.reuse, -R16.reuse, 0xb9600000, !PT ;  /* 0xb960000009067446 */ /* 0x0c0fe40007800910 */
[----:B------:R-:W-:Y:S02]  /*06a0*/  ISETP.GE.U32.AND P0, PT, R9, R16, PT ;  /* 0x000000100900720c */ /* 0x000fe40003f06070 */
[----:B------:R-:W-:Y:S02]  /*06b0*/  VIMNMX R6, PT, PT, R6, 0x46a00000, PT ;  /* 0x46a0000006067848 */ /* 0x000fe40003fe0100 */
[----:B------:R-:W-:-:S05]  /*06c0*/  SEL R9, R13, 0x63400000, !P0 ;  /* 0x634000000d097807 */ /* 0x000fca0004000000 */
[----:B------:R-:W-:Y:S02]  /*06d0*/  IMAD.IADD R9, R6, 0x1, -R9 ;  /* 0x0000000106097824 */ /* 0x000fe400078e0a09 */
[----:B------:R-:W-:Y:S02]  /*06e0*/  IMAD.MOV.U32 R6, RZ, RZ, RZ ;  /* 0x000000ffff067224 */ /* 0x000fe400078e00ff */
[----:B------:R-:W-:-:S06]  /*06f0*/  VIADD R7, R9, 0x7fe00000 ;  /* 0x7fe0000009077836 */ /* 0x000fcc0000000000 */
[----:B------:R-:W-:-:S10]  /*0700*/  DMUL R16, R14, R6 ;  /* 0x000000060e107228 */ /* 0x000fd40000000000 */
[----:B------:R-:W-:-:S13]  /*0710*/  FSETP.GTU.AND P0, PT, |R17|, 1.469367938527859385e-39, PT ;  /* 0x001000001100780b */ /* 0x000fda0003f0c200 */
[----:B------:R-:W-:Y:S05]  /*0720*/  @P0 BRA `(.L_x_4) ;  /* 0x0000000000940947 */ /* 0x000fea0003800000 */
[----:B------:R-:W-:Y:S01]  /*0730*/  DFMA R2, R14, -R2, R10 ;  /* 0x800000020e02722b */ /* 0x000fe2000000000a */
[----:B------:R-:W-:-:S09]  /*0740*/  IMAD.MOV.U32 R6, RZ, RZ, RZ ;  /* 0x000000ffff067224 */ /* 0x000fd200078e00ff */
[C---:B------:R-:W-:Y:S02]  /*0750*/  FSETP.NEU.AND P0, PT, R3.reuse, RZ, PT ;  /* 0x000000ff0300720b */ /* 0x040fe40003f0d000 */
[----:B------:R-:W-:-:S04]  /*0760*/  LOP3.LUT R5, R3, 0x80000000, R5, 0x48, !PT ;  /* 0x8000000003057812 */ /* 0x000fc800078e4805 */
[----:B------:R-:W-:-:S07]  /*0770*/  LOP3.LUT R7, R5, R7, RZ, 0xfc, !PT ;  /* 0x0000000705077212 */ /* 0x000fce00078efcff */
[----:B------:R-:W-:Y:S05]  /*0780*/  @!P0 BRA `(.L_x_4) ;  /* 0x00000000007c8947 */ /* 0x000fea0003800000 */
[----:B------:R-:W-:Y:S01]  /*0790*/  IMAD.MOV R3, RZ, RZ, -R9 ;  /* 0x000000ffff037224 */ /* 0x000fe200078e0a09 */
[----:B------:R-:W-:Y:S01]  /*07a0*/  DMUL.RP R6, R14, R6 ;  /* 0x000000060e067228 */ /* 0x000fe20000008000 */
[----:B------:R-:W-:Y:S01]  /*07b0*/  IMAD.MOV.U32 R2, RZ, RZ, RZ ;  /* 0x000000ffff027224 */ /* 0x000fe200078e00ff */
[----:B------:R-:W-:-:S05]  /*07c0*/  IADD3 R9, PT, PT, -R9, -0x43300000, RZ ;  /* 0xbcd0000009097810 */ /* 0x000fca0007ffe1ff */
[----:B------:R-:W-:-:S03]  /*07d0*/  DFMA R2, R16, -R2, R14 ;  /* 0x800000021002722b */ /* 0x000fc6000000000e */
[----:B------:R-:W-:-:S07]  /*07e0*/  LOP3.LUT R5, R7, R5, RZ, 0x3c, !PT ;  /* 0x0000000507057212 */ /* 0x000fce00078e3cff */
[----:B------:R-:W-:-:S04]  /*07f0*/  FSETP.NEU.AND P0, PT, |R3|, R9, PT ;  /* 0x000000090300720b */ /* 0x000fc80003f0d200 */
[----:B------:R-:W-:Y:S02]  /*0800*/  FSEL R16, R6, R16, !P0 ;  /* 0x0000001006107208 */ /* 0x000fe40004000000 */
[----:B------:R-:W-:Y:S01]  /*0810*/  FSEL R17, R5, R17, !P0 ;  /* 0x0000001105117208 */ /* 0x000fe20004000000 */
[----:B------:R-:W-:Y:S06]  /*0820*/  BRA `(.L_x_4) ;  /* 0x0000000000547947 */ /* 0x000fec0003800000 */
.L_x_3:
[----:B------:R-:W-:-:S14]  /*0830*/  DSETP.NAN.AND P0, PT, R6, R6, PT ;  /* 0x000000060600722a */ /* 0x000fdc0003f08000 */
[----:B------:R-:W-:Y:S05]  /*0840*/  @P0 BRA `(.L_x_5) ;  /* 0x0000000000440947 */ /* 0x000fea0003800000 */
[----:B------:R-:W-:-:S14]  /*0850*/  DSETP.NAN.AND P0, PT, R4, R4, PT ;  /* 0x000000040400722a */ /* 0x000fdc0003f08000 */
[----:B------:R-:W-:Y:S05]  /*0860*/  @P0 BRA `(.L_x_6) ;  /* 0x0000000000300947 */ /* 0x000fea0003800000 */
[----:B------:R-:W-:Y:S01]  /*0870*/  ISETP.NE.AND P0, PT, R21, R20, PT ;  /* 0x000000141500720c */ /* 0x000fe20003f05270 */
[----:B------:R-:W-:Y:S02]  /*0880*/  IMAD.MOV.U32 R16, RZ, RZ, 0x0 ;  /* 0x00000000ff107424 */ /* 0x000fe400078e00ff */
[----:B------:R-:W-:-:S10]  /*0890*/  IMAD.MOV.U32 R17, RZ, RZ, -0x80000 ;  /* 0xfff80000ff117424 */ /* 0x000fd400078e00ff */
[----:B------:R-:W-:Y:S05]  /*08a0*/  @!P0 BRA `(.L_x_4) ;  /* 0x0000000000348947 */ /* 0x000fea0003800000 */
[----:B------:R-:W-:Y:S02]  /*08b0*/  ISETP.NE.AND P0, PT, R21, 0x7ff00000, PT ;  /* 0x7ff000001500780c */ /* 0x000fe40003f05270 */
[----:B------:R-:W-:Y:S02]  /*08c0*/  LOP3.LUT R17, R7, 0x80000000, R5, 0x48, !PT ;  /* 0x8000000007117812 */ /* 0x000fe400078e4805 */
[----:B------:R-:W-:-:S13]  /*08d0*/  ISETP.EQ.OR P0, PT, R20, RZ, !P0 ;  /* 0x000000ff1400720c */ /* 0x000fda0004702670 */
[----:B------:R-:W-:Y:S01]  /*08e0*/  @P0 LOP3.LUT R2, R17, 0x7ff00000, RZ, 0xfc, !PT ;  /* 0x7ff0000011020812 */ /* 0x000fe200078efcff */
[----:B------:R-:W-:Y:S02]  /*08f0*/  @!P0 IMAD.MOV.U32 R16, RZ, RZ, RZ ;  /* 0x000000ffff108224 */ /* 0x000fe400078e00ff */
[----:B------:R-:W-:Y:S02]  /*0900*/  @P0 IMAD.MOV.U32 R16, RZ, RZ, RZ ;  /* 0x000000ffff100224 */ /* 0x000fe400078e00ff */
[----:B------:R-:W-:Y:S01]  /*0910*/  @P0 IMAD.MOV.U32 R17, RZ, RZ, R2 ;  /* 0x000000ffff110224 */ /* 0x000fe200078e0002 */
[----:B------:R-:W-:Y:S06]  /*0920*/  BRA `(.L_x_4) ;  /* 0x0000000000147947 */ /* 0x000fec0003800000 */
.L_x_6:
[----:B------:R-:W-:Y:S01]  /*0930*/  LOP3.LUT R17, R5, 0x80000, RZ, 0xfc, !PT ;  /* 0x0008000005117812 */ /* 0x000fe200078efcff */
[----:B------:R-:W-:Y:S01]  /*0940*/  IMAD.MOV.U32 R16, RZ, RZ, R4 ;  /* 0x000000ffff107224 */ /* 0x000fe200078e0004 */
[----:B------:R-:W-:Y:S06]  /*0950*/  BRA `(.L_x_4) ;  /* 0x0000000000087947 */ /* 0x000fec0003800000 */
.L_x_5:
[----:B------:R-:W-:Y:S01]  /*0960*/  LOP3.LUT R17, R7, 0x80000, RZ, 0xfc, !PT ;  /* 0x0008000007117812 */ /* 0x000fe200078efcff */
[----:B------:R-:W-:-:S07]  /*0970*/  IMAD.MOV.U32 R16, RZ, RZ, R6 ;  /* 0x000000ffff107224 */ /* 0x000fce00078e0006 */
.L_x_4:
[----:B------:R-:W-:Y:S05]  /*0980*/  BSYNC.RECONVERGENT B1 ;  /* 0x0000000000017941 */ /* 0x000fea0003800200 */
.L_x_2:
[----:B------:R-:W-:Y:S02]  /*0990*/  IMAD.MOV.U32 R13, RZ, RZ, 0x0 ;  /* 0x00000000ff0d7424 */ /* 0x000fe400078e00ff */
[----:B------:R-:W-:Y:S02]  /*09a0*/  IMAD.MOV.U32 R2, RZ, RZ, R16 ;  /* 0x000000ffff027224 */ /* 0x000fe400078e0010 */
[----:B------:R-:W-:Y:S01]  /*09b0*/  IMAD.MOV.U32 R3, RZ, RZ, R17 ;  /* 0x000000ffff037224 */ /* 0x000fe200078e0011 */
[----:B------:R-:W-:Y:S06]  /*09c0*/  RET.REL.NODEC R12 `(_Z19second_deriv_kernelPdS_S_ddi) ;  /* 0xfffffff40c8c7950 */ /* 0x000fec0003c3ffff */
.L_x_7:
[----:B------:R-:W-:-:S00]  /*09d0*/  BRA `(.L_x_7) ;  /* 0xfffffffc00fc7947 */ /* 0x000fc0000383ffff */
[----:B------:R-:W-:-:S00]  /*09e0*/  NOP ;  /* 0x0000000000007918 */ /* 0x000fc00000000000 */
        /* <DEDUP_REMOVED lines=9> */
.L_x_10:


//--------------------- .text._Z15my_daxpy_kernelPdS_dm --------------------------
	.section	.text._Z15my_daxpy_kernelPdS_dm,"ax",@progbits
	.align	128
        .global         _Z15my_daxpy_kernelPdS_dm
        .type           _Z15my_daxpy_kernelPdS_dm,@function
        .size           _Z15my_daxpy_kernelPdS_dm,(.L_x_12 - _Z15my_daxpy_kernelPdS_dm)
        .other          _Z15my_daxpy_kernelPdS_dm,@"STO_CUDA_ENTRY STV_DEFAULT"
_Z15my_daxpy_kernelPdS_dm:
.text._Z15my_daxpy_kernelPdS_dm:
[----:B------:R-:W-:Y:S01]  /*0000*/  LDC R1, c[0x0][0x37c] ;  /* 0x0000df00ff017b82 */ /* 0x000fe20000000800 */
[----:B------:R-:W0:Y:S07]  /*0010*/  S2R R0, SR_TID.X ;  /* 0x0000000000007919 */ /* 0x000e2e0000002100 */
[----:B------:R-:W0:Y:S01]  /*0020*/  S2UR UR4, SR_CTAID.X ;  /* 0x00000000000479c3 */ /* 0x000e220000002500 */
[----:B------:R-:W1:Y:S07]  /*0030*/  LDCU.64 UR6, c[0x0][0x398] ;  /* 0x00007300ff0677ac */ /* 0x000e6e0008000a00 */
[----:B------:R-:W0:Y:S02]  /*0040*/  LDC R3, c[0x0][0x360] ;  /* 0x0000d800ff037b82 */ /* 0x000e240000000800 */
[----:B0-----:R-:W-:-:S05]  /*0050*/  IMAD R0, R3, UR4, R0 ;  /* 0x0000000403007c24 */ /* 0x001fca000f8e0200 */
[----:B-1----:R-:W-:-:S04]  /*0060*/  ISETP.GE.U32.AND P0, PT, R0, UR6, PT ;  /* 0x0000000600007c0c */ /* 0x002fc8000bf06070 */
[----:B------:R-:W-:-:S13]  /*0070*/  ISETP.GE.U32.AND.EX P0, PT, RZ, UR7, PT, P0 ;  /* 0x00000007ff007c0c */ /* 0x000fda000bf06100 */
[----:B------:R-:W-:Y:S05]  /*0080*/  @P0 EXIT ;  /* 0x000000000000094d */ /* 0x000fea0003800000 */
[----:B------:R-:W0:Y:S01]  /*0090*/  LDCU.128 UR8, c[0x0][0x380] ;  /* 0x00007000ff0877ac */ /* 0x000e220008000c00 */
[----:B------:R-:W-:Y:S01]  /*00a0*/  IMAD.SHL.U32 R6, R0, 0x8, RZ ;  /* 0x0000000800067824 */ /* 0x000fe200078e00ff */
[----:B------:R-:W-:Y:S01]  /*00b0*/  SHF.R.U32.HI R0, RZ, 0x1d, R0 ;  /* 0x0000001dff007819 */ /* 0x000fe20000011600 */
[----:B------:R-:W1:Y:S01]  /*00c0*/  LDCU.64 UR4, c[0x0][0x358] ;  /* 0x00006b00ff0477ac */ /* 0x000e620008000a00 */
[----:B------:R-:W2:Y:S02]  /*00d0*/  LDCU.64 UR6, c[0x0][0x390] ;  /* 0x00007200ff0677ac */ /* 0x000ea40008000a00 */
[C---:B0-----:R-:W-:Y:S02]  /*00e0*/  IADD3 R2, P0, PT, R6.reuse, UR10, RZ ;  /* 0x0000000a06027c10 */ /* 0x041fe4000ff1e0ff */
[----:B------:R-:W-:Y:S02]  /*00f0*/  IADD3 R6, P1, PT, R6, UR8, RZ ;  /* 0x0000000806067c10 */ /* 0x000fe4000ff3e0ff */
[----:B------:R-:W-:-:S02]  /*0100*/  IADD3.X R3, PT, PT, R0, UR11, RZ, P0, !PT ;  /* 0x0000000b00037c10 */ /* 0x000fc400087fe4ff */
[----:B------:R-:W-:-:S03]  /*0110*/  IADD3.X R7, PT, PT, R0, UR9, RZ, P1, !PT ;  /* 0x0000000900077c10 */ /* 0x000fc60008ffe4ff */
[----:B-1----:R-:W2:Y:S04]  /*0120*/  LDG.E.64 R4, desc[UR4][R2.64] ;  /* 0x0000000402047981 */ /* 0x002ea8000c1e1b00 */
[----:B------:R-:W2:Y:S02]  /*0130*/  LDG.E.64 R6, desc[UR4][R6.64] ;  /* 0x0000000406067981 */ /* 0x000ea4000c1e1b00 */
[----:B--2---:R-:W-:-:S07]  /*0140*/  DFMA R4, R6, UR6, R4 ;  /* 0x0000000606047c2b */ /* 0x004fce0008000004 */
[----:B------:R-:W-:Y:S01]  /*0150*/  STG.E.64 desc[UR4][R2.64], R4 ;  /* 0x0000000402007986 */ /* 0x000fe2000c101b04 */
[----:B------:R-:W-:Y:S05]  /*0160*/  EXIT ;  /* 0x000000000000794d */ /* 0x000fea0003800000 */
.L_x_8:
        /* <DEDUP_REMOVED lines=9> */
.L_x_12:


//--------------------- .text._Z14my_fill_kernelPdmd --------------------------
	.section	.text._Z14my_fill_kernelPdmd,"ax",@progbits
	.align	128
        .global         _Z14my_fill_kernelPdmd
        .type           _Z14my_fill_kernelPdmd,@function
        .size           _Z14my_fill_kernelPdmd,(.L_x_13 - _Z14my_fill_kernelPdmd)
        .other          _Z14my_fill_kernelPdmd,@"STO_CUDA_ENTRY STV_DEFAULT"
_Z14my_fill_kernelPdmd:
.text._Z14my_fill_kernelPdmd:
        /* <DEDUP_REMOVED lines=9> */
[----:B------:R-:W0:Y:S01]  /*0090*/  LDCU.64 UR6, c[0x0][0x380] ;  /* 0x00007000ff0677ac */ /* 0x000e220008000a00 */
[----:B------:R-:W1:Y:S01]  /*00a0*/  LDC.64 R4, c[0x0][0x390] ;  /* 0x0000e400ff047b82 */ /* 0x000e620000000a00 */
[----:B------:R-:W1:Y:S01]  /*00b0*/  LDCU.64 UR4, c[0x0][0x358] ;  /* 0x00006b00ff0477ac */ /* 0x000e620008000a00 */
[----:B0-----:R-:W-:-:S04]  /*00c0*/  LEA R2, P0, R0, UR6, 0x3 ;  /* 0x0000000600027c11 */ /* 0x001fc8000f8018ff */
[----:B------:R-:W-:-:S05]  /*00d0*/  LEA.HI.X R3, R0, UR7, RZ, 0x3, P0 ;  /* 0x0000000700037c11 */ /* 0x000fca00080f1cff */
[----:B-1----:R-:W-:Y:S01]  /*00e0*/  STG.E.64 desc[UR4][R2.64], R4 ;  /* 0x0000000402007986 */ /* 0x002fe2000c101b04 */
[----:B------:R-:W-:Y:S05]  /*00f0*/  EXIT ;  /* 0x000000000000794d */ /* 0x000fea0003800000 */
.L_x_9:
        /* <DEDUP_REMOVED lines=16> */
.L_x_13:


//--------------------- .nv.shared.reserved.0     --------------------------
	.section	.nv.shared.reserved.0,"aw",@nobits
	.weak		__nv_reservedSMEM_offset_0_alias
	.size		__nv_reservedSMEM_offset_0_alias, 0, 64
	.other		__nv_reservedSMEM_offset_0_alias,@"STO_CUDA_RESERVED_SHARED STV_DEFAULT"
__nv_reservedSMEM_offset_0_alias:
	.zero		0
	.zero		64


//--------------------- .nv.constant0._Z19second_deriv_kernelPdS_S_ddi --------------------------
	.section	.nv.constant0._Z19second_deriv_kernelPdS_S_ddi,"a",@progbits
	.sectionflags	@""
	.align	4
.nv.constant0._Z19second_deriv_kernelPdS_S_ddi:
	.zero		940


//--------------------- .nv.constant0._Z15my_daxpy_kernelPdS_dm --------------------------
	.section	.nv.constant0._Z15my_daxpy_kernelPdS_dm,"a",@progbits
	.sectionflags	@""
	.align	4
.nv.constant0._Z15my_daxpy_kernelPdS_dm:
	.zero		928


//--------------------- .nv.constant0._Z14my_fill_kernelPdmd --------------------------
	.section	.nv.constant0._Z14my_fill_kernelPdmd,"a",@progbits
	.sectionflags	@""
	.align	4
.nv.constant0._Z14my_fill_kernelPdmd:
	.zero		920


//--------------------- SYMBOLS --------------------------

	.type		.nv.reservedSmem.offset0,@object
	.size		.nv.reservedSmem.offset0,0x4
